	.headerflags	@"EF_CUDA_TEXMODE_UNIFIED EF_CUDA_64BIT_ADDRESS EF_CUDA_ACCELERATORS EF_CUDA_SM90 EF_CUDA_VIRTUAL_SM(EF_CUDA_SM90)"
	.elftype	@"ET_EXEC"


//--------------------- .nv.info                  --------------------------
	.section	.nv.info,"",@"SHT_CUDA_INFO"
	.align	4


	//----- nvinfo : EIATTR_REGCOUNT
	.align		4
        /*0000*/ 	.byte	0x04, 0x2f
        /*0002*/ 	.short	(.L_1 - .L_0)
	.align		4
.L_0:
        /*0004*/ 	.word	index@(triton_poi_fused_hardtanh_backward_mul_sigmoid_56)
        /*0008*/ 	.word	0x0000000e


	//----- nvinfo : EIATTR_MIN_STACK_SIZE
	.align		4
.L_1:
        /*000c*/ 	.byte	0x04, 0x12
        /*000e*/ 	.short	(.L_3 - .L_2)
	.align		4
.L_2:
        /*0010*/ 	.word	index@(triton_poi_fused_hardtanh_backward_mul_sigmoid_56)
        /*0014*/ 	.word	0x00000000


	//----- nvinfo : EIATTR_FRAME_SIZE
	.align		4
.L_3:
        /*0018*/ 	.byte	0x04, 0x11
        /*001a*/ 	.short	(.L_5 - .L_4)
	.align		4
.L_4:
        /*001c*/ 	.word	index@(triton_poi_fused_hardtanh_backward_mul_sigmoid_56)
        /*0020*/ 	.word	0x00000000


	//----- nvinfo : EIATTR_MIN_STACK_SIZE
	.align		4
.L_5:
        /*0024*/ 	.byte	0x04, 0x12
        /*0026*/ 	.short	(.L_7 - .L_6)
	.align		4
.L_6:
        /*0028*/ 	.word	index@(triton_poi_fused_hardtanh_backward_mul_sigmoid_56)
        /*002c*/ 	.word	0x00000000
.L_7:


//--------------------- .nv.info.triton_poi_fused_hardtanh_backward_mul_sigmoid_56 --------------------------
	.section	.nv.info.triton_poi_fused_hardtanh_backward_mul_sigmoid_56,"",@"SHT_CUDA_INFO"
	.sectionflags	@""
	.align	4


	//----- nvinfo : EIATTR_CUDA_API_VERSION
	.align		4
        /*0000*/ 	.byte	0x04, 0x37
        /*0002*/ 	.short	(.L_9 - .L_8)
.L_8:
        /*0004*/ 	.word	0x0000007c


	//----- nvinfo : EIATTR_KPARAM_INFO
	.align		4
.L_9:
        /*0008*/ 	.byte	0x04, 0x17
        /*000a*/ 	.short	(.L_11 - .L_10)
.L_10:
        /*000c*/ 	.word	0x00000000
        /*0010*/ 	.short	0x0003
        /*0012*/ 	.short	0x0018
        /*0014*/ 	.byte	0x00, 0xf0, 0x11, 0x00


	//----- nvinfo : EIATTR_KPARAM_INFO
	.align		4
.L_11:
        /*0018*/ 	.byte	0x04, 0x17
        /*001a*/ 	.short	(.L_13 - .L_12)
.L_12:
        /*001c*/ 	.word	0x00000000
        /*0020*/ 	.short	0x0002
        /*0022*/ 	.short	0x0010
        /*0024*/ 	.byte	0x00, 0xf4, 0x21, 0x00


	//----- nvinfo : EIATTR_KPARAM_INFO
	.align		4
.L_13:
        /*0028*/ 	.byte	0x04, 0x17
        /*002a*/ 	.short	(.L_15 - .L_14)
.L_14:
        /*002c*/ 	.word	0x00000000
        /*0030*/ 	.short	0x0001
        /*0032*/ 	.short	0x0008
        /*0034*/ 	.byte	0x00, 0xf4, 0x21, 0x00


	//----- nvinfo : EIATTR_KPARAM_INFO
	.align		4
.L_15:
        /*0038*/ 	.byte	0x04, 0x17
        /*003a*/ 	.short	(.L_17 - .L_16)
.L_16:
        /*003c*/ 	.word	0x00000000
        /*0040*/ 	.short	0x0000
        /*0042*/ 	.short	0x0000
        /*0044*/ 	.byte	0x00, 0xf4, 0x21, 0x00


	//----- nvinfo : EIATTR_SPARSE_MMA_MASK
	.align		4
.L_17:
        /*0048*/ 	.byte	0x03, 0x50
        /*004a*/ 	.short	0x0000


	//----- nvinfo : EIATTR_MAXREG_COUNT
	.align		4
        /*004c*/ 	.byte	0x03, 0x1b
        /*004e*/ 	.short	0x00ff


	//----- nvinfo : EIATTR_EXIT_INSTR_OFFSETS
	.align		4
        /*0050*/ 	.byte	0x04, 0x1c
        /*0052*/ 	.short	(.L_19 - .L_18)


	//   ....[0]....
.L_18:
        /*0054*/ 	.word	0x000003c0


	//   ....[1]....
        /*0058*/ 	.word	0x000003e0


	//----- nvinfo : EIATTR_REQNTID
	.align		4
.L_19:
        /*005c*/ 	.byte	0x04, 0x10
        /*005e*/ 	.short	(.L_21 - .L_20)
.L_20:
        /*0060*/ 	.word	0x00000080
        /*0064*/ 	.word	0x00000001
        /*0068*/ 	.word	0x00000001


	//----- nvinfo : EIATTR_CBANK_PARAM_SIZE
	.align		4
.L_21:
        /*006c*/ 	.byte	0x03, 0x19
        /*006e*/ 	.short	0x001c


	//----- nvinfo : EIATTR_PARAM_CBANK
	.align		4
        /*0070*/ 	.byte	0x04, 0x0a
        /*0072*/ 	.short	(.L_23 - .L_22)
	.align		4
.L_22:
        /*0074*/ 	.word	index@(.nv.constant0.triton_poi_fused_hardtanh_backward_mul_sigmoid_56)
        /*0078*/ 	.short	0x0210
        /*007a*/ 	.short	0x001c


	//----- nvinfo : EIATTR_SW_WAR
	.align		4
.L_23:
        /*007c*/ 	.byte	0x04, 0x36
        /*007e*/ 	.short	(.L_25 - .L_24)
.L_24:
        /*0080*/ 	.word	0x00000008
.L_25:


//--------------------- .nv.callgraph             --------------------------
	.section	.nv.callgraph,"",@"SHT_CUDA_CALLGRAPH"
	.align	4
	.sectionentsize	8
	.align		4
        /*0000*/ 	.word	0x00000000
	.align		4
        /*0004*/ 	.word	0xffffffff
	.align		4
        /*0008*/ 	.word	0x00000000
	.align		4
        /*000c*/ 	.word	0xfffffffe
	.align		4
        /*0010*/ 	.word	0x00000000
	.align		4
        /*0014*/ 	.word	0xfffffffd
	.align		4
        /*0018*/ 	.word	0x00000000
	.align		4
        /*001c*/ 	.word	0xfffffffc


//--------------------- .text.triton_poi_fused_hardtanh_backward_mul_sigmoid_56 --------------------------
	.section	.text.triton_poi_fused_hardtanh_backward_mul_sigmoid_56,"ax",@progbits
	.align	128
        .global         triton_poi_fused_hardtanh_backward_mul_sigmoid_56
        .type           triton_poi_fused_hardtanh_backward_mul_sigmoid_56,@function
        .size           triton_poi_fused_hardtanh_backward_mul_sigmoid_56,(.L_x_1 - triton_poi_fused_hardtanh_backward_mul_sigmoid_56)
        .other          triton_poi_fused_hardtanh_backward_mul_sigmoid_56,@"STO_CUDA_ENTRY STV_DEFAULT"
triton_poi_fused_hardtanh_backward_mul_sigmoid_56:
.text.triton_poi_fused_hardtanh_backward_mul_sigmoid_56:
[----:B------:R-:W0:Y:S02]  /*0000*/  LDC R1, c[0x0][0x28] ;  /* 0x00000a00ff017b82 */ /* 0x000e240000000800 */
[----:B------:R-:W1:Y:S01]  /*0010*/  S2R R0, SR_TID.X ;  /* 0x0000000000007919 */ /* 0x000e620000002100 */
[----:B------:R-:W-:Y:S01]  /*0020*/  IMAD.MOV.U32 R2, RZ, RZ, RZ ;  /* 0x000000ffff027224 */ /* 0x000fe200078e00ff */
[----:B------:R-:W2:Y:S01]  /*0030*/  LDC.64 R8, c[0x0][0x218] ;  /* 0x00008600ff087b82 */ /* 0x000ea20000000a00 */
[----:B------:R-:W-:Y:S01]  /*0040*/  CS2R R10, SRZ ;  /* 0x00000000000a7805 */ /* 0x000fe2000001ff00 */
[----:B------:R-:W3:Y:S01]  /*0050*/  S2R R3, SR_CTAID.X ;  /* 0x0000000000037919 */ /* 0x000ee20000002500 */
[----:B------:R-:W-:Y:S01]  /*0060*/  ULDC.64 UR4, c[0x0][0x208] ;  /* 0x0000820000047ab9 */ /* 0x000fe20000000a00 */
[----:B------:R-:W-:-:S04]  /*0070*/  ULDC.64 UR6, c[0x0][0x220] ;  /* 0x0000880000067ab9 */ /* 0x000fc80000000a00 */
[----:B------:R-:W4:Y:S01]  /*0080*/  LDC.64 R6, c[0x0][0x210] ;  /* 0x00008400ff067b82 */ /* 0x000f220000000a00 */
[----:B-1----:R-:W-:-:S04]  /*0090*/  SHF.L.U32 R0, R0, 0x1, RZ ;  /* 0x0000000100007819 */ /* 0x002fc800000006ff */
[----:B------:R-:W-:-:S04]  /*00a0*/  LOP3.LUT R0, R0, 0xfe, RZ, 0xc0, !PT ;  /* 0x000000fe00007812 */ /* 0x000fc800078ec0ff */
[----:B---3--:R-:W-:-:S04]  /*00b0*/  LEA R3, R3, R0, 0x8 ;  /* 0x0000000003037211 */ /* 0x008fc800078e40ff */
[C---:B------:R-:W-:Y:S01]  /*00c0*/  ISETP.GE.AND P2, PT, R3.reuse, 0x8e80, PT ;  /* 0x00008e800300780c */ /* 0x040fe20003f46270 */
[----:B------:R-:W-:-:S05]  /*00d0*/  IMAD.HI R0, R3, -0x1a0c934f, R2 ;  /* 0xe5f36cb103007827 */ /* 0x000fca00078e0202 */
[----:B------:R-:W-:-:S04]  /*00e0*/  SHF.R.U32.HI R5, RZ, 0x1f, R0 ;  /* 0x0000001fff057819 */ /* 0x000fc80000011600 */
[CC--:B------:R-:W-:Y:S02]  /*00f0*/  LEA.HI.SX32 R2, R0.reuse, R5.reuse, 0x17 ;  /* 0x0000000500027211 */ /* 0x0c0fe400078fbaff */
[----:B------:R-:W-:-:S03]  /*0100*/  LEA.HI.SX32 R5, R0, R5, 0x13 ;  /* 0x0000000500057211 */ /* 0x000fc600078f9aff */
[----:B------:R-:W-:-:S04]  /*0110*/  IMAD R2, R2, -0x23a, R3 ;  /* 0xfffffdc602027824 */ /* 0x000fc800078e0203 */
[----:B------:R-:W-:-:S04]  /*0120*/  IMAD R5, R5, 0x23a, R2 ;  /* 0x0000023a05057824 */ /* 0x000fc800078e0202 */
[----:B--2---:R-:W-:-:S05]  /*0130*/  IMAD.WIDE R8, R5, 0x4, R8 ;  /* 0x0000000405087825 */ /* 0x004fca00078e0208 */
[----:B------:R1:W2:Y:S01]  /*0140*/  @!P2 LDG.E.EL.64 R10, desc[UR4][R8.64] ;  /* 0x00000004080aa981 */ /* 0x0002a2000c2e1b00 */
[----:B------:R-:W-:Y:S01]  /*0150*/  CS2R R4, SRZ ;  /* 0x0000000000047805 */ /* 0x000fe2000001ff00 */
[----:B----4-:R-:W-:-:S05]  /*0160*/  IMAD.WIDE R6, R3, 0x4, R6 ;  /* 0x0000000403067825 */ /* 0x010fca00078e0206 */
[----:B------:R3:W4:Y:S01]  /*0170*/  @!P2 LDG.E.64 R4, desc[UR4][R6.64] ;  /* 0x000000040604a981 */ /* 0x000722000c1e1b00 */
[----:B-1----:R-:W-:Y:S01]  /*0180*/  HFMA2.MMA R9, -RZ, RZ, 1.625, 0 ;  /* 0x3e800000ff097435 */ /* 0x002fe200000001ff */
[----:B--2---:R-:W-:Y:S01]  /*0190*/  FADD R10, RZ, -R10 ;  /* 0x8000000aff0a7221 */ /* 0x004fe20000000000 */
[----:B------:R-:W-:-:S03]  /*01a0*/  FADD R11, RZ, -R11 ;  /* 0x8000000bff0b7221 */ /* 0x000fc60000000000 */
[----:B------:R-:W-:Y:S01]  /*01b0*/  FMUL R10, R10, 1.4426950216293334961 ;  /* 0x3fb8aa3b0a0a7820 */ /* 0x000fe20000400000 */
[----:B------:R-:W-:-:S04]  /*01c0*/  FMUL R11, R11, 1.4426950216293334961 ;  /* 0x3fb8aa3b0b0b7820 */ /* 0x000fc80000400000 */
[----:B------:R-:W-:Y:S02]  /*01d0*/  FSETP.GEU.AND P0, PT, R10, -126, PT ;  /* 0xc2fc00000a00780b */ /* 0x000fe40003f0e000 */
[----:B------:R-:W-:-:S11]  /*01e0*/  FSETP.GEU.AND P1, PT, R11, -126, PT ;  /* 0xc2fc00000b00780b */ /* 0x000fd60003f2e000 */
[----:B------:R-:W-:Y:S02]  /*01f0*/  @!P0 FMUL R10, R10, 0.5 ;  /* 0x3f0000000a0a8820 */ /* 0x000fe40000400000 */
[----:B------:R-:W-:Y:S02]  /*0200*/  @!P1 FMUL R11, R11, 0.5 ;  /* 0x3f0000000b0b9820 */ /* 0x000fe40000400000 */
[----:B------:R-:W1:Y:S08]  /*0210*/  MUFU.EX2 R0, R10 ;  /* 0x0000000a00007308 */ /* 0x000e700000000800 */
[----:B------:R-:W2:Y:S01]  /*0220*/  MUFU.EX2 R2, R11 ;  /* 0x0000000b00027308 */ /* 0x000ea20000000800 */
[----:B-1----:R-:W-:-:S04]  /*0230*/  @!P0 FMUL R0, R0, R0 ;  /* 0x0000000000008220 */ /* 0x002fc80000400000 */
[----:B------:R-:W-:Y:S01]  /*0240*/  FADD R0, R0, 1 ;  /* 0x3f80000000007421 */ /* 0x000fe20000000000 */
[----:B--2---:R-:W-:-:S04]  /*0250*/  @!P1 FMUL R2, R2, R2 ;  /* 0x0000000202029220 */ /* 0x004fc80000400000 */
[----:B------:R-:W-:Y:S01]  /*0260*/  FSETP.GT.AND P0, PT, R0, 8.50705917302346158658e+37, PT ;  /* 0x7e8000000000780b */ /* 0x000fe20003f04000 */
[----:B------:R-:W-:-:S03]  /*0270*/  FADD R2, R2, 1 ;  /* 0x3f80000002027421 */ /* 0x000fc60000000000 */
[----:B---3--:R-:W-:Y:S02]  /*0280*/  FSEL R7, R9, 1, P0 ;  /* 0x3f80000009077808 */ /* 0x008fe40000000000 */
[----:B------:R-:W-:-:S04]  /*0290*/  FSETP.GT.AND P1, PT, R2, 8.50705917302346158658e+37, PT ;  /* 0x7e8000000200780b */ /* 0x000fc80003f24000 */
[----:B------:R-:W-:-:S03]  /*02a0*/  FSEL R9, R9, 1, P1 ;  /* 0x3f80000009097808 */ /* 0x000fc60000800000 */
[----:B------:R-:W-:-:S06]  /*02b0*/  @P0 FMUL R0, R0, 0.25 ;  /* 0x3e80000000000820 */ /* 0x000fcc0000400000 */
[----:B------:R-:W1:Y:S01]  /*02c0*/  MUFU.RCP R0, R0 ;  /* 0x0000000000007308 */ /* 0x000e620000001000 */
[----:B------:R-:W-:-:S07]  /*02d0*/  @P1 FMUL R2, R2, 0.25 ;  /* 0x3e80000002021820 */ /* 0x000fce0000400000 */
[----:B------:R-:W2:Y:S01]  /*02e0*/  MUFU.RCP R2, R2 ;  /* 0x0000000200027308 */ /* 0x000ea20000001000 */
[----:B-1----:R-:W-:-:S04]  /*02f0*/  FMUL R7, R0, R7 ;  /* 0x0000000700077220 */ /* 0x002fc80000400000 */
[----:B----4-:R-:W-:Y:S01]  /*0300*/  FMUL R4, R7, R4 ;  /* 0x0000000407047220 */ /* 0x010fe20000400000 */
[----:B--2---:R-:W-:-:S04]  /*0310*/  FMUL R6, R2, R9 ;  /* 0x0000000902067220 */ /* 0x004fc80000400000 */
[----:B------:R-:W-:Y:S02]  /*0320*/  FSETP.GE.AND P0, PT, R4, 6, PT ;  /* 0x40c000000400780b */ /* 0x000fe40003f06000 */
[----:B------:R-:W-:Y:S01]  /*0330*/  IADD3 R2, P3, R3, UR6, RZ ;  /* 0x0000000603027c10 */ /* 0x000fe2000ff7e0ff */
[----:B------:R-:W-:Y:S01]  /*0340*/  FMUL R5, R6, R5 ;  /* 0x0000000506057220 */ /* 0x000fe20000400000 */
[----:B------:R-:W-:Y:S02]  /*0350*/  FSETP.LE.OR P0, PT, R4, RZ, P0 ;  /* 0x000000ff0400720b */ /* 0x000fe40000703400 */
[----:B------:R-:W-:Y:S02]  /*0360*/  LEA.HI.X.SX32 R3, R3, UR7, 0x1, P3 ;  /* 0x0000000703037c11 */ /* 0x000fe400098f0eff */
[----:B------:R-:W-:Y:S02]  /*0370*/  FSETP.GE.AND P1, PT, R5, 6, PT ;  /* 0x40c000000500780b */ /* 0x000fe40003f26000 */
[----:B------:R-:W-:-:S02]  /*0380*/  SEL R0, RZ, 0x1, !P0 ;  /* 0x00000001ff007807 */ /* 0x000fc40004000000 */
[----:B------:R-:W-:-:S04]  /*0390*/  FSETP.LE.OR P1, PT, R5, RZ, P1 ;  /* 0x000000ff0500720b */ /* 0x000fc80000f23400 */
[----:B------:R-:W-:-:S05]  /*03a0*/  SEL R5, RZ, 0x100, !P1 ;  /* 0x00000100ff057807 */ /* 0x000fca0004800000 */
[----:B------:R-:W-:Y:S01]  /*03b0*/  IMAD.IADD R5, R0, 0x1, R5 ;  /* 0x0000000100057824 */ /* 0x000fe200078e0205 */
[----:B------:R-:W-:Y:S06]  /*03c0*/  @P2 EXIT ;  /* 0x000000000000294d */ /* 0x000fec0003800000 */
[----:B------:R-:W-:Y:S01]  /*03d0*/  STG.E.U16 desc[UR4][R2.64], R5 ;  /* 0x0000000502007986 */ /* 0x000fe2000c101504 */
[----:B------:R-:W-:Y:S05]  /*03e0*/  EXIT ;  /* 0x000000000000794d */ /* 0x000fea0003800000 */
.L_x_0:
[----:B------:R-:W-:-:S00]  /*03f0*/  BRA `(.L_x_0) ;  /* 0xfffffffc00fc7947 */ /* 0x000fc0000383ffff */
[----:B------:R-:W-:-:S00]  /*0400*/  NOP ;  /* 0x0000000000007918 */ /* 0x000fc00000000000 */
[----:B------:R-:W-:-:S00]  /*0410*/  NOP ;  /* 0x0000000000007918 */ /* 0x000fc00000000000 */
[----:B------:R-:W-:-:S00]  /*0420*/  NOP ;  /* 0x0000000000007918 */ /* 0x000fc00000000000 */
[----:B------:R-:W-:-:S00]  /*0430*/  NOP ;  /* 0x0000000000007918 */ /* 0x000fc00000000000 */
[----:B------:R-:W-:-:S00]  /*0440*/  NOP ;  /* 0x0000000000007918 */ /* 0x000fc00000000000 */
[----:B------:R-:W-:-:S00]  /*0450*/  NOP ;  /* 0x0000000000007918 */ /* 0x000fc00000000000 */
[----:B------:R-:W-:-:S00]  /*0460*/  NOP ;  /* 0x0000000000007918 */ /* 0x000fc00000000000 */
[----:B------:R-:W-:-:S00]  /*0470*/  NOP ;  /* 0x0000000000007918 */ /* 0x000fc00000000000 */
.L_x_1:


//--------------------- .nv.constant0.triton_poi_fused_hardtanh_backward_mul_sigmoid_56 --------------------------
	.section	.nv.constant0.triton_poi_fused_hardtanh_backward_mul_sigmoid_56,"a",@progbits
	.sectionflags	@""
	.align	4
.nv.constant0.triton_poi_fused_hardtanh_backward_mul_sigmoid_56:
	.zero		556
